//
// Generated by NVIDIA NVVM Compiler
//
// Compiler Build ID: CL-36424714
// Cuda compilation tools, release 13.0, V13.0.88
// Based on NVVM 20.0.0
//

.version 9.0
.target sm_100
.address_size 64

	// .globl	_Z15MatrixCalculatePiS_S_ii

.visible .entry _Z15MatrixCalculatePiS_S_ii(
	.param .u64 .ptr .align 1 _Z15MatrixCalculatePiS_S_ii_param_0,
	.param .u64 .ptr .align 1 _Z15MatrixCalculatePiS_S_ii_param_1,
	.param .u64 .ptr .align 1 _Z15MatrixCalculatePiS_S_ii_param_2,
	.param .u32 _Z15MatrixCalculatePiS_S_ii_param_3,
	.param .u32 _Z15MatrixCalculatePiS_S_ii_param_4
)
{


	ret;

}


// ===== COMPILED SASS (sm_100) =====

	.target	sm_100

	.elftype	@"ET_EXEC"


//--------------------- .note.nv.tkinfo           --------------------------
	.section	.note.nv.tkinfo,"",@"SHT_NOTE"
	.sectionflags	@"SHF_NOTE_NV_TKINFO"
	.tkinfo
        /*0018*/ 	.word	0x00000002
        /*0030*/ 	.string	""
        /*0030*/ 	.string	"ptxas"
        /*0030*/ 	.string	"Cuda compilation tools, release 13.0, V13.0.88"
        /*0030*/ 	.string	"Build cuda_13.0.r13.0/compiler.36424714_0"
        /*0030*/ 	.string	"-arch sm_100 -m 64 "



//--------------------- .note.nv.cuinfo           --------------------------
	.section	.note.nv.cuinfo,"",@"SHT_NOTE"
	.sectionflags	@"SHF_NOTE_NV_CUINFO"
        /*0018*/ 	.short	0x0002
        /*001a*/ 	.short	0x0064
        /*001c*/ 	.short	0x0082
	.zero		2


//--------------------- .nv.info                  --------------------------
	.section	.nv.info,"",@"SHT_CUDA_INFO"
	.align	4


	//----- nvinfo : EIATTR_REGCOUNT
	.align		4
        /*0000*/ 	.byte	0x04, 0x2f
        /*0002*/ 	.short	(.L_1 - .L_0)
	.align		4
.L_0:
        /*0004*/ 	.word	index@(_Z15MatrixCalculatePiS_S_ii)
        /*0008*/ 	.word	0x00000004


	//----- nvinfo : EIATTR_FRAME_SIZE
	.align		4
.L_1:
        /*000c*/ 	.byte	0x04, 0x11
        /*000e*/ 	.short	(.L_3 - .L_2)
	.align		4
.L_2:
        /*0010*/ 	.word	index@(_Z15MatrixCalculatePiS_S_ii)
        /*0014*/ 	.word	0x00000000


	//----- nvinfo : EIATTR_MIN_STACK_SIZE
	.align		4
.L_3:
        /*0018*/ 	.byte	0x04, 0x12
        /*001a*/ 	.short	(.L_5 - .L_4)
	.align		4
.L_4:
        /*001c*/ 	.word	index@(_Z15MatrixCalculatePiS_S_ii)
        /*0020*/ 	.word	0x00000000
.L_5:


//--------------------- .nv.compat                --------------------------
	.section	.nv.compat,"",@"SHT_CUDA_COMPAT_INFO"
	.align	4
        /*0000*/ 	.byte	0x02, 0x09, 0x00, 0x00, 0x02, 0x02, 0x01, 0x00, 0x02, 0x05, 0x05, 0x00, 0x03, 0x07, 0x01, 0x01
        /*0010*/ 	.byte	0x02, 0x03, 0x00, 0x00, 0x02, 0x06, 0x01, 0x00, 0x04, 0x0b, 0x08, 0x00, 0x09, 0x00, 0x00, 0x00
        /*0020*/ 	.byte	0x00, 0x00, 0x00, 0x00


//--------------------- .nv.info._Z15MatrixCalculatePiS_S_ii --------------------------
	.section	.nv.info._Z15MatrixCalculatePiS_S_ii,"",@"SHT_CUDA_INFO"
	.sectionflags	@""
	.align	4


	//----- nvinfo : EIATTR_CUDA_API_VERSION
	.align		4
        /*0000*/ 	.byte	0x04, 0x37
        /*0002*/ 	.short	(.L_7 - .L_6)
.L_6:
        /*0004*/ 	.word	0x00000082


	//----- nvinfo : EIATTR_KPARAM_INFO
	.align		4
.L_7:
        /*0008*/ 	.byte	0x04, 0x17
        /*000a*/ 	.short	(.L_9 - .L_8)
.L_8:
        /*000c*/ 	.word	0x00000000
        /*0010*/ 	.short	0x0004
        /*0012*/ 	.short	0x001c
        /*0014*/ 	.byte	0x00, 0xf0, 0x11, 0x00


	//----- nvinfo : EIATTR_KPARAM_INFO
	.align		4
.L_9:
        /*0018*/ 	.byte	0x04, 0x17
        /*001a*/ 	.short	(.L_11 - .L_10)
.L_10:
        /*001c*/ 	.word	0x00000000
        /*0020*/ 	.short	0x0003
        /*0022*/ 	.short	0x0018
        /*0024*/ 	.byte	0x00, 0xf0, 0x11, 0x00


	//----- nvinfo : EIATTR_KPARAM_INFO
	.align		4
.L_11:
        /*0028*/ 	.byte	0x04, 0x17
        /*002a*/ 	.short	(.L_13 - .L_12)
.L_12:
        /*002c*/ 	.word	0x00000000
        /*0030*/ 	.short	0x0002
        /*0032*/ 	.short	0x0010
        /*0034*/ 	.byte	0x00, 0xf5, 0x21, 0x00


	//----- nvinfo : EIATTR_KPARAM_INFO
	.align		4
.L_13:
        /*0038*/ 	.byte	0x04, 0x17
        /*003a*/ 	.short	(.L_15 - .L_14)
.L_14:
        /*003c*/ 	.word	0x00000000
        /*0040*/ 	.short	0x0001
        /*0042*/ 	.short	0x0008
        /*0044*/ 	.byte	0x00, 0xf5, 0x21, 0x00


	//----- nvinfo : EIATTR_KPARAM_INFO
	.align		4
.L_15:
        /*0048*/ 	.byte	0x04, 0x17
        /*004a*/ 	.short	(.L_17 - .L_16)
.L_16:
        /*004c*/ 	.word	0x00000000
        /*0050*/ 	.short	0x0000
        /*0052*/ 	.short	0x0000
        /*0054*/ 	.byte	0x00, 0xf5, 0x21, 0x00


	//----- nvinfo : EIATTR_SPARSE_MMA_MASK
	.align		4
.L_17:
        /*0058*/ 	.byte	0x03, 0x50
        /*005a*/ 	.short	0x0000


	//----- nvinfo : EIATTR_MAXREG_COUNT
	.align		4
        /*005c*/ 	.byte	0x03, 0x1b
        /*005e*/ 	.short	0x00ff


	//----- nvinfo : EIATTR_MERCURY_ISA_VERSION
	.align		4
        /*0060*/ 	.byte	0x03, 0x5f
        /*0062*/ 	.short	0x0101


	//----- nvinfo : EIATTR_VRC_CTA_INIT_COUNT
	.align		4
        /*0064*/ 	.byte	0x02, 0x4a
	.zero		1
	.zero		1


	//----- nvinfo : EIATTR_EXIT_INSTR_OFFSETS
	.align		4
        /*0068*/ 	.byte	0x04, 0x1c
        /*006a*/ 	.short	(.L_19 - .L_18)


	//   ....[0]....
.L_18:
        /*006c*/ 	.word	0x00000010


	//----- nvinfo : EIATTR_CBANK_PARAM_SIZE
	.align		4
.L_19:
        /*0070*/ 	.byte	0x03, 0x19
        /*0072*/ 	.short	0x0020


	//----- nvinfo : EIATTR_PARAM_CBANK
	.align		4
        /*0074*/ 	.byte	0x04, 0x0a
        /*0076*/ 	.short	(.L_21 - .L_20)
	.align		4
.L_20:
        /*0078*/ 	.word	index@(.nv.constant0._Z15MatrixCalculatePiS_S_ii)
        /*007c*/ 	.short	0x0380
        /*007e*/ 	.short	0x0020


	//----- nvinfo : EIATTR_SW_WAR
	.align		4
.L_21:
        /*0080*/ 	.byte	0x04, 0x36
        /*0082*/ 	.short	(.L_23 - .L_22)
.L_22:
        /*0084*/ 	.word	0x00000008
.L_23:


//--------------------- .nv.callgraph             --------------------------
	.section	.nv.callgraph,"",@"SHT_CUDA_CALLGRAPH"
	.align	4
	.sectionentsize	8
	.align		4
        /*0000*/ 	.word	0x00000000
	.align		4
        /*0004*/ 	.word	0xffffffff
	.align		4
        /*0008*/ 	.word	0x00000000
	.align		4
        /*000c*/ 	.word	0xfffffffe
	.align		4
        /*0010*/ 	.word	0x00000000
	.align		4
        /*0014*/ 	.word	0xfffffffd
	.align		4
        /*0018*/ 	.word	0x00000000
	.align		4
        /*001c*/ 	.word	0xfffffffc


//--------------------- .text._Z15MatrixCalculatePiS_S_ii --------------------------
	.section	.text._Z15MatrixCalculatePiS_S_ii,"ax",@progbits
	.align	128
        .global         _Z15MatrixCalculatePiS_S_ii
        .type           _Z15MatrixCalculatePiS_S_ii,@function
        .size           _Z15MatrixCalculatePiS_S_ii,(.L_x_1 - _Z15MatrixCalculatePiS_S_ii)
        .other          _Z15MatrixCalculatePiS_S_ii,@"STO_CUDA_ENTRY STV_DEFAULT"
_Z15MatrixCalculatePiS_S_ii:
.text._Z15MatrixCalculatePiS_S_ii:
[----:B------:R-:W-:Y:S01]  /*0000*/  LDC R1, c[0x0][0x37c] ;  /* 0x0000df00ff017b82 */ /* 0x000fe20000000800 */
[----:B------:R-:W-:Y:S05]  /*0010*/  EXIT ;  /* 0x000000000000794d */ /* 0x000fea0003800000 */
.L_x_0:
[----:B------:R-:W-:-:S00]  /*0020*/  BRA `(.L_x_0) ;  /* 0xfffffffc00fc7947 */ /* 0x000fc0000383ffff */
[----:B------:R-:W-:-:S00]  /*0030*/  NOP ;  /* 0x0000000000007918 */ /* 0x000fc00000000000 */
        /* <DEDUP_REMOVED lines=12> */
.L_x_1:


//--------------------- .nv.shared.reserved.0     --------------------------
	.section	.nv.shared.reserved.0,"aw",@nobits
	.weak		__nv_reservedSMEM_offset_0_alias
	.size		__nv_reservedSMEM_offset_0_alias, 0, 64
	.other		__nv_reservedSMEM_offset_0_alias,@"STO_CUDA_RESERVED_SHARED STV_DEFAULT"
__nv_reservedSMEM_offset_0_alias:
	.zero		0
	.zero		64


//--------------------- .nv.constant0._Z15MatrixCalculatePiS_S_ii --------------------------
	.section	.nv.constant0._Z15MatrixCalculatePiS_S_ii,"a",@progbits
	.sectionflags	@""
	.align	4
.nv.constant0._Z15MatrixCalculatePiS_S_ii:
	.zero		928


//--------------------- SYMBOLS --------------------------

	.type		.nv.reservedSmem.offset0,@object
	.size		.nv.reservedSmem.offset0,0x4
